	.headerflags	@"EF_CUDA_TEXMODE_UNIFIED EF_CUDA_64BIT_ADDRESS EF_CUDA_ACCELERATORS EF_CUDA_SM90 EF_CUDA_VIRTUAL_SM(EF_CUDA_SM90)"
	.elftype	@"ET_EXEC"


//--------------------- .nv.info                  --------------------------
	.section	.nv.info,"",@"SHT_CUDA_INFO"
	.align	4


	//----- nvinfo : EIATTR_REGCOUNT
	.align		4
        /*0000*/ 	.byte	0x04, 0x2f
        /*0002*/ 	.short	(.L_3 - .L_2)
	.align		4
.L_2:
        /*0004*/ 	.word	index@(triton_poi_fused__native_batch_norm_legit_no_training_add_relu_28)
        /*0008*/ 	.word	0x0000001a


	//----- nvinfo : EIATTR_MIN_STACK_SIZE
	.align		4
.L_3:
        /*000c*/ 	.byte	0x04, 0x12
        /*000e*/ 	.short	(.L_5 - .L_4)
	.align		4
.L_4:
        /*0010*/ 	.word	index@(triton_poi_fused__native_batch_norm_legit_no_training_add_relu_28)
        /*0014*/ 	.word	0x00000000


	//----- nvinfo : EIATTR_FRAME_SIZE
	.align		4
.L_5:
        /*0018*/ 	.byte	0x04, 0x11
        /*001a*/ 	.short	(.L_7 - .L_6)
	.align		4
.L_6:
        /*001c*/ 	.word	index@(triton_poi_fused__native_batch_norm_legit_no_training_add_relu_28)
        /*0020*/ 	.word	0x00000000


	//----- nvinfo : EIATTR_MIN_STACK_SIZE
	.align		4
.L_7:
        /*0024*/ 	.byte	0x04, 0x12
        /*0026*/ 	.short	(.L_9 - .L_8)
	.align		4
.L_8:
        /*0028*/ 	.word	index@(triton_poi_fused__native_batch_norm_legit_no_training_add_relu_28)
        /*002c*/ 	.word	0x00000000
.L_9:


//--------------------- .nv.info.triton_poi_fused__native_batch_norm_legit_no_training_add_relu_28 --------------------------
	.section	.nv.info.triton_poi_fused__native_batch_norm_legit_no_training_add_relu_28,"",@"SHT_CUDA_INFO"
	.sectionflags	@""
	.align	4


	//----- nvinfo : EIATTR_CUDA_API_VERSION
	.align		4
        /*0000*/ 	.byte	0x04, 0x37
        /*0002*/ 	.short	(.L_11 - .L_10)
.L_10:
        /*0004*/ 	.word	0x0000007c


	//----- nvinfo : EIATTR_KPARAM_INFO
	.align		4
.L_11:
        /*0008*/ 	.byte	0x04, 0x17
        /*000a*/ 	.short	(.L_13 - .L_12)
.L_12:
        /*000c*/ 	.word	0x00000000
        /*0010*/ 	.short	0x0007
        /*0012*/ 	.short	0x0038
        /*0014*/ 	.byte	0x00, 0xf0, 0x11, 0x00


	//----- nvinfo : EIATTR_KPARAM_INFO
	.align		4
.L_13:
        /*0018*/ 	.byte	0x04, 0x17
        /*001a*/ 	.short	(.L_15 - .L_14)
.L_14:
        /*001c*/ 	.word	0x00000000
        /*0020*/ 	.short	0x0006
        /*0022*/ 	.short	0x0030
        /*0024*/ 	.byte	0x00, 0xf4, 0x21, 0x00


	//----- nvinfo : EIATTR_KPARAM_INFO
	.align		4
.L_15:
        /*0028*/ 	.byte	0x04, 0x17
        /*002a*/ 	.short	(.L_17 - .L_16)
.L_16:
        /*002c*/ 	.word	0x00000000
        /*0030*/ 	.short	0x0005
        /*0032*/ 	.short	0x0028
        /*0034*/ 	.byte	0x00, 0xf4, 0x21, 0x00


	//----- nvinfo : EIATTR_KPARAM_INFO
	.align		4
.L_17:
        /*0038*/ 	.byte	0x04, 0x17
        /*003a*/ 	.short	(.L_19 - .L_18)
.L_18:
        /*003c*/ 	.word	0x00000000
        /*0040*/ 	.short	0x0004
        /*0042*/ 	.short	0x0020
        /*0044*/ 	.byte	0x00, 0xf4, 0x21, 0x00


	//----- nvinfo : EIATTR_KPARAM_INFO
	.align		4
.L_19:
        /*0048*/ 	.byte	0x04, 0x17
        /*004a*/ 	.short	(.L_21 - .L_20)
.L_20:
        /*004c*/ 	.word	0x00000000
        /*0050*/ 	.short	0x0003
        /*0052*/ 	.short	0x0018
        /*0054*/ 	.byte	0x00, 0xf4, 0x21, 0x00


	//----- nvinfo : EIATTR_KPARAM_INFO
	.align		4
.L_21:
        /*0058*/ 	.byte	0x04, 0x17
        /*005a*/ 	.short	(.L_23 - .L_22)
.L_22:
        /*005c*/ 	.word	0x00000000
        /*0060*/ 	.short	0x0002
        /*0062*/ 	.short	0x0010
        /*0064*/ 	.byte	0x00, 0xf4, 0x21, 0x00


	//----- nvinfo : EIATTR_KPARAM_INFO
	.align		4
.L_23:
        /*0068*/ 	.byte	0x04, 0x17
        /*006a*/ 	.short	(.L_25 - .L_24)
.L_24:
        /*006c*/ 	.word	0x00000000
        /*0070*/ 	.short	0x0001
        /*0072*/ 	.short	0x0008
        /*0074*/ 	.byte	0x00, 0xf4, 0x21, 0x00


	//----- nvinfo : EIATTR_KPARAM_INFO
	.align		4
.L_25:
        /*0078*/ 	.byte	0x04, 0x17
        /*007a*/ 	.short	(.L_27 - .L_26)
.L_26:
        /*007c*/ 	.word	0x00000000
        /*0080*/ 	.short	0x0000
        /*0082*/ 	.short	0x0000
        /*0084*/ 	.byte	0x00, 0xf4, 0x21, 0x00


	//----- nvinfo : EIATTR_SPARSE_MMA_MASK
	.align		4
.L_27:
        /*0088*/ 	.byte	0x03, 0x50
        /*008a*/ 	.short	0x0000


	//----- nvinfo : EIATTR_MAXREG_COUNT
	.align		4
        /*008c*/ 	.byte	0x03, 0x1b
        /*008e*/ 	.short	0x00ff


	//----- nvinfo : EIATTR_EXIT_INSTR_OFFSETS
	.align		4
        /*0090*/ 	.byte	0x04, 0x1c
        /*0092*/ 	.short	(.L_29 - .L_28)


	//   ....[0]....
.L_28:
        /*0094*/ 	.word	0x00000500


	//   ....[1]....
        /*0098*/ 	.word	0x00000520


	//----- nvinfo : EIATTR_REQNTID
	.align		4
.L_29:
        /*009c*/ 	.byte	0x04, 0x10
        /*009e*/ 	.short	(.L_31 - .L_30)
.L_30:
        /*00a0*/ 	.word	0x00000080
        /*00a4*/ 	.word	0x00000001
        /*00a8*/ 	.word	0x00000001


	//----- nvinfo : EIATTR_CBANK_PARAM_SIZE
	.align		4
.L_31:
        /*00ac*/ 	.byte	0x03, 0x19
        /*00ae*/ 	.short	0x003c


	//----- nvinfo : EIATTR_PARAM_CBANK
	.align		4
        /*00b0*/ 	.byte	0x04, 0x0a
        /*00b2*/ 	.short	(.L_33 - .L_32)
	.align		4
.L_32:
        /*00b4*/ 	.word	index@(.nv.constant0.triton_poi_fused__native_batch_norm_legit_no_training_add_relu_28)
        /*00b8*/ 	.short	0x0210
        /*00ba*/ 	.short	0x003c


	//----- nvinfo : EIATTR_SW_WAR
	.align		4
.L_33:
        /*00bc*/ 	.byte	0x04, 0x36
        /*00be*/ 	.short	(.L_35 - .L_34)
.L_34:
        /*00c0*/ 	.word	0x00000008
.L_35:


//--------------------- .nv.callgraph             --------------------------
	.section	.nv.callgraph,"",@"SHT_CUDA_CALLGRAPH"
	.align	4
	.sectionentsize	8
	.align		4
        /*0000*/ 	.word	0x00000000
	.align		4
        /*0004*/ 	.word	0xffffffff
	.align		4
        /*0008*/ 	.word	0x00000000
	.align		4
        /*000c*/ 	.word	0xfffffffe
	.align		4
        /*0010*/ 	.word	0x00000000
	.align		4
        /*0014*/ 	.word	0xfffffffd
	.align		4
        /*0018*/ 	.word	0x00000000
	.align		4
        /*001c*/ 	.word	0xfffffffc


//--------------------- .nv.constant4             --------------------------
	.section	.nv.constant4,"a",@progbits
	.align	8
	.align		8
.nv.constant4:
        /*0000*/ 	.dword	_$_str
	.align		8
        /*0008*/ 	.dword	_$_str_$_2


//--------------------- .text.triton_poi_fused__native_batch_norm_legit_no_training_add_relu_28 --------------------------
	.section	.text.triton_poi_fused__native_batch_norm_legit_no_training_add_relu_28,"ax",@progbits
	.align	128
        .global         triton_poi_fused__native_batch_norm_legit_no_training_add_relu_28
        .type           triton_poi_fused__native_batch_norm_legit_no_training_add_relu_28,@function
        .size           triton_poi_fused__native_batch_norm_legit_no_training_add_relu_28,(.L_x_1 - triton_poi_fused__native_batch_norm_legit_no_training_add_relu_28)
        .other          triton_poi_fused__native_batch_norm_legit_no_training_add_relu_28,@"STO_CUDA_ENTRY STV_DEFAULT"
triton_poi_fused__native_batch_norm_legit_no_training_add_relu_28:
.text.triton_poi_fused__native_batch_norm_legit_no_training_add_relu_28:
[----:B------:R-:W0:Y:S01]  /*0000*/  LDC R1, c[0x0][0x28] ;  /* 0x00000a00ff017b82 */ /* 0x000e220000000800 */
[----:B------:R-:W1:Y:S07]  /*0010*/  S2R R0, SR_TID.X ;  /* 0x0000000000007919 */ /* 0x000e6e0000002100 */
[----:B------:R-:W2:Y:S01]  /*0020*/  LDC.64 R4, c[0x0][0x220] ;  /* 0x00008800ff047b82 */ /* 0x000ea20000000a00 */
[----:B------:R-:W-:Y:S01]  /*0030*/  HFMA2.MMA R12, -RZ, RZ, 0, 0 ;  /* 0x00000000ff0c7435 */ /* 0x000fe200000001ff */
[----:B------:R-:W-:Y:S01]  /*0040*/  ULDC.64 UR4, c[0x0][0x208] ;  /* 0x0000820000047ab9 */ /* 0x000fe20000000a00 */
[----:B------:R-:W3:Y:S05]  /*0050*/  S2R R13, SR_CTAID.X ;  /* 0x00000000000d7919 */ /* 0x000eea0000002500 */
[----:B------:R-:W4:Y:S08]  /*0060*/  LDC.64 R22, c[0x0][0x218] ;  /* 0x00008600ff167b82 */ /* 0x000f300000000a00 */
[----:B------:R-:W5:Y:S08]  /*0070*/  LDC.64 R20, c[0x0][0x210] ;  /* 0x00008400ff147b82 */ /* 0x000f700000000a00 */
[----:B------:R-:W2:Y:S01]  /*0080*/  LDC.64 R8, c[0x0][0x228] ;  /* 0x00008a00ff087b82 */ /* 0x000ea20000000a00 */
[----:B-1----:R-:W-:-:S07]  /*0090*/  SHF.L.U32 R0, R0, 0x1, RZ ;  /* 0x0000000100007819 */ /* 0x002fce00000006ff */
[----:B------:R-:W1:Y:S01]  /*00a0*/  LDC.64 R10, c[0x0][0x230] ;  /* 0x00008c00ff0a7b82 */ /* 0x000e620000000a00 */
[----:B---3--:R-:W-:Y:S02]  /*00b0*/  SHF.R.S32.HI R2, RZ, 0x17, R13 ;  /* 0x00000017ff027819 */ /* 0x008fe4000001140d */
[----:B------:R-:W-:Y:S02]  /*00c0*/  LOP3.LUT R0, R0, 0xfe, RZ, 0xc0, !PT ;  /* 0x000000fe00007812 */ /* 0x000fe400078ec0ff */
[----:B------:R-:W-:-:S03]  /*00d0*/  SGXT R2, R2, 0x1 ;  /* 0x000000010202781a */ /* 0x000fc60000000200 */
[----:B------:R-:W3:Y:S01]  /*00e0*/  LDC.64 R6, c[0x0][0x238] ;  /* 0x00008e00ff067b82 */ /* 0x000ee20000000a00 */
[----:B------:R-:W-:-:S04]  /*00f0*/  LEA R13, R13, R0, 0x8 ;  /* 0x000000000d0d7211 */ /* 0x000fc800078e40ff */
[----:B------:R-:W-:Y:S02]  /*0100*/  LEA.HI R2, R2, R13, RZ, 0x2 ;  /* 0x0000000d02027211 */ /* 0x000fe400078f10ff */
[----:B------:R-:W-:Y:S02]  /*0110*/  ISETP.GE.AND P0, PT, R13, 0x1800, PT ;  /* 0x000018000d00780c */ /* 0x000fe40003f06270 */
[----:B------:R-:W-:-:S05]  /*0120*/  SHF.R.S32.HI R2, RZ, 0x2, R2 ;  /* 0x00000002ff027819 */ /* 0x000fca0000011402 */
[----:B------:R-:W-:-:S05]  /*0130*/  IMAD.HI R0, R2, 0x2aaaaaab, RZ ;  /* 0x2aaaaaab02007827 */ /* 0x000fca00078e02ff */
[----:B------:R-:W-:-:S04]  /*0140*/  SHF.R.U32.HI R3, RZ, 0x1f, R0 ;  /* 0x0000001fff037819 */ /* 0x000fc80000011600 */
[----:B------:R-:W-:Y:S02]  /*0150*/  LEA.HI R3, R0, R3, RZ, 0x1a ;  /* 0x0000000300037211 */ /* 0x000fe400078fd0ff */
[----:B------:R-:W-:-:S03]  /*0160*/  MOV R0, RZ ;  /* 0x000000ff00007202 */ /* 0x000fc60000000f00 */
[----:B------:R-:W-:-:S04]  /*0170*/  IMAD R17, R3, -0x180, R2 ;  /* 0xfffffe8003117824 */ /* 0x000fc800078e0202 */
[----:B--2---:R-:W-:-:S05]  /*0180*/  IMAD.WIDE R4, R17, 0x4, R4 ;  /* 0x0000000411047825 */ /* 0x004fca00078e0204 */
[----:B------:R-:W2:Y:S04]  /*0190*/  @!P0 LDG.E.EL R12, desc[UR4][R4.64] ;  /* 0x00000004040c8981 */ /* 0x000ea8000c2e1900 */
[----:B------:R1:W2:Y:S01]  /*01a0*/  @!P0 LDG.E.EL R0, desc[UR4][R4.64] ;  /* 0x0000000404008981 */ /* 0x0002a2000c2e1900 */
[----:B------:R-:W-:Y:S02]  /*01b0*/  CS2R R14, SRZ ;  /* 0x00000000000e7805 */ /* 0x000fe4000001ff00 */
[----:B------:R-:W-:Y:S01]  /*01c0*/  CS2R R2, SRZ ;  /* 0x0000000000027805 */ /* 0x000fe2000001ff00 */
[----:B----4-:R-:W-:-:S04]  /*01d0*/  IMAD.WIDE R22, R17, 0x4, R22 ;  /* 0x0000000411167825 */ /* 0x010fc800078e0216 */
[----:B-----5:R-:W-:Y:S01]  /*01e0*/  IMAD.WIDE R20, R13, 0x4, R20 ;  /* 0x000000040d147825 */ /* 0x020fe200078e0214 */
[----:B------:R-:W4:Y:S01]  /*01f0*/  @!P0 LDG.E.EL R14, desc[UR4][R22.64] ;  /* 0x00000004160e8981 */ /* 0x000f22000c2e1900 */
[----:B------:R-:W-:Y:S02]  /*0200*/  CS2R R18, SRZ ;  /* 0x0000000000127805 */ /* 0x000fe4000001ff00 */
[C---:B01----:R-:W-:Y:S01]  /*0210*/  IMAD.WIDE R4, R17.reuse, 0x4, R8 ;  /* 0x0000000411047825 */ /* 0x043fe200078e0208 */
[----:B------:R-:W4:Y:S03]  /*0220*/  @!P0 LDG.E.64 R2, desc[UR4][R20.64] ;  /* 0x0000000414028981 */ /* 0x000f26000c1e1b00 */
[----:B------:R-:W-:Y:S01]  /*0230*/  IMAD.WIDE R10, R17, 0x4, R10 ;  /* 0x00000004110a7825 */ /* 0x000fe200078e020a */
[----:B------:R-:W-:Y:S01]  /*0240*/  CS2R R16, SRZ ;  /* 0x0000000000107805 */ /* 0x000fe2000001ff00 */
[----:B------:R-:W5:Y:S01]  /*0250*/  @!P0 LDG.E.EL R15, desc[UR4][R22.64] ;  /* 0x00000004160f8981 */ /* 0x000f62000c2e1900 */
[----:B------:R-:W-:Y:S01]  /*0260*/  CS2R R8, SRZ ;  /* 0x0000000000087805 */ /* 0x000fe2000001ff00 */
[----:B---3--:R-:W-:-:S02]  /*0270*/  IMAD.WIDE R6, R13, 0x4, R6 ;  /* 0x000000040d067825 */ /* 0x008fc400078e0206 */
[----:B------:R-:W3:Y:S04]  /*0280*/  @!P0 LDG.E.EL R18, desc[UR4][R4.64] ;  /* 0x0000000404128981 */ /* 0x000ee8000c2e1900 */
[----:B------:R-:W3:Y:S04]  /*0290*/  @!P0 LDG.E.EL R17, desc[UR4][R10.64] ;  /* 0x000000040a118981 */ /* 0x000ee8000c2e1900 */
[----:B------:R0:W3:Y:S04]  /*02a0*/  @!P0 LDG.E.EL R19, desc[UR4][R4.64] ;  /* 0x0000000404138981 */ /* 0x0000e8000c2e1900 */
[----:B------:R-:W3:Y:S04]  /*02b0*/  @!P0 LDG.E.EL R16, desc[UR4][R10.64] ;  /* 0x000000040a108981 */ /* 0x000ee8000c2e1900 */
[----:B------:R1:W3:Y:S01]  /*02c0*/  @!P0 LDG.E.64 R8, desc[UR4][R6.64] ;  /* 0x0000000406088981 */ /* 0x0002e2000c1e1b00 */
[----:B0-----:R-:W0:Y:S01]  /*02d0*/  LDC.64 R4, c[0x0][0x240] ;  /* 0x00009000ff047b82 */ /* 0x001e220000000a00 */
[----:B-1----:R-:W-:Y:S01]  /*02e0*/  HFMA2.MMA R7, -RZ, RZ, 1.625, 0 ;  /* 0x3e800000ff077435 */ /* 0x002fe200000001ff */
[----:B0-----:R-:W-:-:S04]  /*02f0*/  IMAD.WIDE R4, R13, 0x4, R4 ;  /* 0x000000040d047825 */ /* 0x001fc800078e0204 */
[----:B--2---:R-:W-:Y:S01]  /*0300*/  FADD R12, R12, 9.9999997473787516356e-06 ;  /* 0x3727c5ac0c0c7421 */ /* 0x004fe20000000000 */
[----:B------:R-:W-:-:S03]  /*0310*/  FADD R0, R0, 9.9999997473787516356e-06 ;  /* 0x3727c5ac00007421 */ /* 0x000fc60000000000 */
[----:B------:R-:W0:Y:S08]  /*0320*/  MUFU.SQRT R21, R12 ;  /* 0x0000000c00157308 */ /* 0x000e300000002000 */
[----:B------:R-:W1:Y:S01]  /*0330*/  MUFU.SQRT R20, R0 ;  /* 0x0000000000147308 */ /* 0x000e620000002000 */
[C---:B0-----:R-:W-:Y:S02]  /*0340*/  FSETP.GT.AND P2, PT, R21.reuse, 8.50705917302346158658e+37, PT ;  /* 0x7e8000001500780b */ /* 0x041fe40003f44000 */
[----:B------:R-:W-:-:S02]  /*0350*/  FSETP.GEU.AND P4, PT, R21, 1.175494350822287508e-38, PT ;  /* 0x008000001500780b */ /* 0x000fc40003f8e000 */
[C---:B-1----:R-:W-:Y:S02]  /*0360*/  FSETP.GT.AND P1, PT, R20.reuse, 8.50705917302346158658e+37, PT ;  /* 0x7e8000001400780b */ /* 0x042fe40003f24000 */
[----:B------:R-:W-:-:S07]  /*0370*/  FSETP.GEU.AND P3, PT, R20, 1.175494350822287508e-38, PT ;  /* 0x008000001400780b */ /* 0x000fce0003f6e000 */
[----:B------:R-:W-:-:S04]  /*0380*/  @P2 FMUL R21, R21, 0.25 ;  /* 0x3e80000015152820 */ /* 0x000fc80000400000 */
[----:B------:R-:W-:Y:S01]  /*0390*/  @!P4 FMUL R21, R21, 16777216 ;  /* 0x4b8000001515c820 */ /* 0x000fe20000400000 */
[----:B------:R-:W-:-:S04]  /*03a0*/  @P1 FMUL R20, R20, 0.25 ;  /* 0x3e80000014141820 */ /* 0x000fc80000400000 */
[----:B------:R-:W-:Y:S01]  /*03b0*/  @!P3 FMUL R20, R20, 16777216 ;  /* 0x4b8000001414b820 */ /* 0x000fe20000400000 */
[----:B------:R-:W0:Y:S01]  /*03c0*/  MUFU.RCP R21, R21 ;  /* 0x0000001500157308 */ /* 0x000e220000001000 */
[----:B------:R-:W-:-:S07]  /*03d0*/  FSEL R0, R7, 1, P2 ;  /* 0x3f80000007007808 */ /* 0x000fce0001000000 */
[----:B------:R-:W1:Y:S01]  /*03e0*/  MUFU.RCP R20, R20 ;  /* 0x0000001400147308 */ /* 0x000e620000001000 */
[----:B------:R-:W-:Y:S01]  /*03f0*/  FSEL R7, R7, 1, P1 ;  /* 0x3f80000007077808 */ /* 0x000fe20000800000 */
[----:B------:R-:W-:Y:S01]  /*0400*/  @!P4 FMUL R0, R0, 16777216 ;  /* 0x4b8000000000c820 */ /* 0x000fe20000400000 */
[----:B----4-:R-:W-:-:S03]  /*0410*/  FADD R3, -R14, R3 ;  /* 0x000000030e037221 */ /* 0x010fc60000000100 */
[----:B------:R-:W-:Y:S01]  /*0420*/  @!P3 FMUL R7, R7, 16777216 ;  /* 0x4b8000000707b820 */ /* 0x000fe20000400000 */
[----:B0-----:R-:W-:Y:S01]  /*0430*/  FMUL R0, R21, R0 ;  /* 0x0000000015007220 */ /* 0x001fe20000400000 */
[----:B-----5:R-:W-:-:S03]  /*0440*/  FADD R2, -R15, R2 ;  /* 0x000000020f027221 */ /* 0x020fc60000000100 */
[----:B------:R-:W-:Y:S01]  /*0450*/  FMUL R0, R3, R0 ;  /* 0x0000000003007220 */ /* 0x000fe20000400000 */
[----:B-1----:R-:W-:-:S03]  /*0460*/  FMUL R7, R20, R7 ;  /* 0x0000000714077220 */ /* 0x002fc60000400000 */
[----:B---3--:R-:W-:Y:S01]  /*0470*/  FFMA R0, R0, R18, R17 ;  /* 0x0000001200007223 */ /* 0x008fe20000000011 */
[----:B------:R-:W-:-:S04]  /*0480*/  FMUL R7, R2, R7 ;  /* 0x0000000702077220 */ /* 0x000fc80000400000 */
[C---:B------:R-:W-:Y:S01]  /*0490*/  FSETP.GEU.AND P2, PT, R0.reuse, -R9, PT ;  /* 0x800000090000720b */ /* 0x040fe20003f4e000 */
[----:B------:R-:W-:Y:S01]  /*04a0*/  FFMA R7, R7, R19, R16 ;  /* 0x0000001307077223 */ /* 0x000fe20000000010 */
[----:B------:R-:W-:-:S03]  /*04b0*/  FADD R9, R0, R9 ;  /* 0x0000000900097221 */ /* 0x000fc60000000000 */
[C---:B------:R-:W-:Y:S01]  /*04c0*/  FADD R0, R7.reuse, R8 ;  /* 0x0000000807007221 */ /* 0x040fe20000000000 */
[----:B------:R-:W-:Y:S02]  /*04d0*/  FSETP.GEU.AND P1, PT, R7, -R8, PT ;  /* 0x800000080700720b */ /* 0x000fe40003f2e000 */
[----:B------:R-:W-:Y:S02]  /*04e0*/  FSEL R9, R9, RZ, P2 ;  /* 0x000000ff09097208 */ /* 0x000fe40001000000 */
[----:B------:R-:W-:Y:S01]  /*04f0*/  FSEL R8, R0, RZ, P1 ;  /* 0x000000ff00087208 */ /* 0x000fe20000800000 */
[----:B------:R-:W-:Y:S08]  /*0500*/  @P0 EXIT ;  /* 0x000000000000094d */ /* 0x000ff00003800000 */
[----:B------:R-:W-:Y:S01]  /*0510*/  STG.E.64 desc[UR4][R4.64], R8 ;  /* 0x0000000804007986 */ /* 0x000fe2000c101b04 */
[----:B------:R-:W-:Y:S05]  /*0520*/  EXIT ;  /* 0x000000000000794d */ /* 0x000fea0003800000 */
.L_x_0:
[----:B------:R-:W-:-:S00]  /*0530*/  BRA `(.L_x_0) ;  /* 0xfffffffc00fc7947 */ /* 0x000fc0000383ffff */
[----:B------:R-:W-:-:S00]  /*0540*/  NOP ;  /* 0x0000000000007918 */ /* 0x000fc00000000000 */
        /* <DEDUP_REMOVED lines=11> */
.L_x_1:


//--------------------- .nv.global.init           --------------------------
	.section	.nv.global.init,"aw",@progbits
.nv.global.init:
	.type		_$_str,@object
	.size		_$_str,(_$_str_$_2 - _$_str)
_$_str:
        /*0000*/ 	.byte	0x5f, 0x5f, 0x43, 0x55, 0x44, 0x41, 0x5f, 0x46, 0x54, 0x5a, 0x00
	.type		_$_str_$_2,@object
	.size		_$_str_$_2,(.L_1 - _$_str_$_2)
_$_str_$_2:
        /*000b*/ 	.byte	0x5f, 0x5f, 0x43, 0x55, 0x44, 0x41, 0x5f, 0x50, 0x52, 0x45, 0x43, 0x5f, 0x53, 0x51, 0x52, 0x54
        /*001b*/ 	.byte	0x00
.L_1:


//--------------------- .nv.constant0.triton_poi_fused__native_batch_norm_legit_no_training_add_relu_28 --------------------------
	.section	.nv.constant0.triton_poi_fused__native_batch_norm_legit_no_training_add_relu_28,"a",@progbits
	.sectionflags	@""
	.align	4
.nv.constant0.triton_poi_fused__native_batch_norm_legit_no_training_add_relu_28:
	.zero		588
